//
// Generated by NVIDIA NVVM Compiler
//
// Compiler Build ID: CL-36424714
// Cuda compilation tools, release 13.0, V13.0.88
// Based on NVVM 20.0.0
//

.version 9.0
.target sm_100
.address_size 64

	// .globl	_Z62reduce_using_1_interleaved_addressing_with_divergent_branchingPiS_j
.extern .shared .align 16 .b8 sdata[];

.visible .entry _Z62reduce_using_1_interleaved_addressing_with_divergent_branchingPiS_j(
	.param .u64 .ptr .align 1 _Z62reduce_using_1_interleaved_addressing_with_divergent_branchingPiS_j_param_0,
	.param .u64 .ptr .align 1 _Z62reduce_using_1_interleaved_addressing_with_divergent_branchingPiS_j_param_1,
	.param .u32 _Z62reduce_using_1_interleaved_addressing_with_divergent_branchingPiS_j_param_2
)
{
	.reg .pred 	%p<6>;
	.reg .b32 	%r<25>;
	.reg .b64 	%rd<9>;

	ld.param.u64 	%rd1, [_Z62reduce_using_1_interleaved_addressing_with_divergent_branchingPiS_j_param_0];
	ld.param.u64 	%rd2, [_Z62reduce_using_1_interleaved_addressing_with_divergent_branchingPiS_j_param_1];
	ld.param.u32 	%r11, [_Z62reduce_using_1_interleaved_addressing_with_divergent_branchingPiS_j_param_2];
	mov.u32 	%r1, %tid.x;
	mov.u32 	%r2, %ctaid.x;
	mov.u32 	%r3, %ntid.x;
	mad.lo.s32 	%r4, %r2, %r3, %r1;
	setp.ge.u32 	%p1, %r4, %r11;
	mov.b32 	%r23, 0;
	@%p1 bra 	$L__BB0_2;
	cvta.to.global.u64 	%rd3, %rd1;
	mul.wide.u32 	%rd4, %r4, 4;
	add.s64 	%rd5, %rd3, %rd4;
	ld.global.u32 	%r23, [%rd5];
$L__BB0_2:
	shl.b32 	%r12, %r1, 2;
	mov.u32 	%r13, sdata;
	add.s32 	%r7, %r13, %r12;
	st.shared.u32 	[%r7], %r23;
	bar.sync 	0;
	setp.lt.u32 	%p2, %r3, 2;
	@%p2 bra 	$L__BB0_7;
	mov.b32 	%r24, 1;
$L__BB0_4:
	shl.b32 	%r9, %r24, 1;
	add.s32 	%r15, %r9, -1;
	and.b32  	%r16, %r15, %r1;
	setp.ne.s32 	%p3, %r16, 0;
	@%p3 bra 	$L__BB0_6;
	shl.b32 	%r17, %r24, 2;
	add.s32 	%r18, %r7, %r17;
	ld.shared.u32 	%r19, [%r18];
	ld.shared.u32 	%r20, [%r7];
	add.s32 	%r21, %r20, %r19;
	st.shared.u32 	[%r7], %r21;
$L__BB0_6:
	bar.sync 	0;
	setp.lt.u32 	%p4, %r9, %r3;
	mov.u32 	%r24, %r9;
	@%p4 bra 	$L__BB0_4;
$L__BB0_7:
	setp.ne.s32 	%p5, %r1, 0;
	@%p5 bra 	$L__BB0_9;
	ld.shared.u32 	%r22, [sdata];
	cvta.to.global.u64 	%rd6, %rd2;
	mul.wide.u32 	%rd7, %r2, 4;
	add.s64 	%rd8, %rd6, %rd7;
	st.global.u32 	[%rd8], %r22;
$L__BB0_9:
	ret;

}


// ===== COMPILED SASS (sm_100) =====

	.target	sm_100

	.elftype	@"ET_EXEC"


//--------------------- .note.nv.tkinfo           --------------------------
	.section	.note.nv.tkinfo,"",@"SHT_NOTE"
	.sectionflags	@"SHF_NOTE_NV_TKINFO"
	.tkinfo
        /*0018*/ 	.word	0x00000002
        /*0030*/ 	.string	""
        /*0030*/ 	.string	"ptxas"
        /*0030*/ 	.string	"Cuda compilation tools, release 13.0, V13.0.88"
        /*0030*/ 	.string	"Build cuda_13.0.r13.0/compiler.36424714_0"
        /*0030*/ 	.string	"-arch sm_100 -m 64 "



//--------------------- .note.nv.cuinfo           --------------------------
	.section	.note.nv.cuinfo,"",@"SHT_NOTE"
	.sectionflags	@"SHF_NOTE_NV_CUINFO"
        /*0018*/ 	.short	0x0002
        /*001a*/ 	.short	0x0064
        /*001c*/ 	.short	0x0082
	.zero		2


//--------------------- .nv.info                  --------------------------
	.section	.nv.info,"",@"SHT_CUDA_INFO"
	.align	4


	//----- nvinfo : EIATTR_REGCOUNT
	.align		4
        /*0000*/ 	.byte	0x04, 0x2f
        /*0002*/ 	.short	(.L_1 - .L_0)
	.align		4
.L_0:
        /*0004*/ 	.word	index@(_Z62reduce_using_1_interleaved_addressing_with_divergent_branchingPiS_j)
        /*0008*/ 	.word	0x0000000b


	//----- nvinfo : EIATTR_FRAME_SIZE
	.align		4
.L_1:
        /*000c*/ 	.byte	0x04, 0x11
        /*000e*/ 	.short	(.L_3 - .L_2)
	.align		4
.L_2:
        /*0010*/ 	.word	index@(_Z62reduce_using_1_interleaved_addressing_with_divergent_branchingPiS_j)
        /*0014*/ 	.word	0x00000000


	//----- nvinfo : EIATTR_MIN_STACK_SIZE
	.align		4
.L_3:
        /*0018*/ 	.byte	0x04, 0x12
        /*001a*/ 	.short	(.L_5 - .L_4)
	.align		4
.L_4:
        /*001c*/ 	.word	index@(_Z62reduce_using_1_interleaved_addressing_with_divergent_branchingPiS_j)
        /*0020*/ 	.word	0x00000000
.L_5:


//--------------------- .nv.compat                --------------------------
	.section	.nv.compat,"",@"SHT_CUDA_COMPAT_INFO"
	.align	4
        /*0000*/ 	.byte	0x02, 0x09, 0x00, 0x00, 0x02, 0x02, 0x01, 0x00, 0x02, 0x05, 0x05, 0x00, 0x03, 0x07, 0x01, 0x01
        /*0010*/ 	.byte	0x02, 0x03, 0x00, 0x00, 0x02, 0x06, 0x01, 0x00, 0x04, 0x0b, 0x08, 0x00, 0x09, 0x00, 0x00, 0x00
        /*0020*/ 	.byte	0x00, 0x00, 0x00, 0x00


//--------------------- .nv.info._Z62reduce_using_1_interleaved_addressing_with_divergent_branchingPiS_j --------------------------
	.section	.nv.info._Z62reduce_using_1_interleaved_addressing_with_divergent_branchingPiS_j,"",@"SHT_CUDA_INFO"
	.sectionflags	@""
	.align	4


	//----- nvinfo : EIATTR_CUDA_API_VERSION
	.align		4
        /*0000*/ 	.byte	0x04, 0x37
        /*0002*/ 	.short	(.L_7 - .L_6)
.L_6:
        /*0004*/ 	.word	0x00000082


	//----- nvinfo : EIATTR_KPARAM_INFO
	.align		4
.L_7:
        /*0008*/ 	.byte	0x04, 0x17
        /*000a*/ 	.short	(.L_9 - .L_8)
.L_8:
        /*000c*/ 	.word	0x00000000
        /*0010*/ 	.short	0x0002
        /*0012*/ 	.short	0x0010
        /*0014*/ 	.byte	0x00, 0xf0, 0x11, 0x00


	//----- nvinfo : EIATTR_KPARAM_INFO
	.align		4
.L_9:
        /*0018*/ 	.byte	0x04, 0x17
        /*001a*/ 	.short	(.L_11 - .L_10)
.L_10:
        /*001c*/ 	.word	0x00000000
        /*0020*/ 	.short	0x0001
        /*0022*/ 	.short	0x0008
        /*0024*/ 	.byte	0x00, 0xf5, 0x21, 0x00


	//----- nvinfo : EIATTR_KPARAM_INFO
	.align		4
.L_11:
        /*0028*/ 	.byte	0x04, 0x17
        /*002a*/ 	.short	(.L_13 - .L_12)
.L_12:
        /*002c*/ 	.word	0x00000000
        /*0030*/ 	.short	0x0000
        /*0032*/ 	.short	0x0000
        /*0034*/ 	.byte	0x00, 0xf5, 0x21, 0x00


	//----- nvinfo : EIATTR_SPARSE_MMA_MASK
	.align		4
.L_13:
        /*0038*/ 	.byte	0x03, 0x50
        /*003a*/ 	.short	0x0000


	//----- nvinfo : EIATTR_MAXREG_COUNT
	.align		4
        /*003c*/ 	.byte	0x03, 0x1b
        /*003e*/ 	.short	0x00ff


	//----- nvinfo : EIATTR_NUM_BARRIERS
	.align		4
        /*0040*/ 	.byte	0x02, 0x4c
        /*0042*/ 	.byte	0x01
	.zero		1


	//----- nvinfo : EIATTR_MERCURY_ISA_VERSION
	.align		4
        /*0044*/ 	.byte	0x03, 0x5f
        /*0046*/ 	.short	0x0101


	//----- nvinfo : EIATTR_VRC_CTA_INIT_COUNT
	.align		4
        /*0048*/ 	.byte	0x02, 0x4a
	.zero		1
	.zero		1


	//----- nvinfo : EIATTR_EXIT_INSTR_OFFSETS
	.align		4
        /*004c*/ 	.byte	0x04, 0x1c
        /*004e*/ 	.short	(.L_15 - .L_14)


	//   ....[0]....
.L_14:
        /*0050*/ 	.word	0x00000220


	//   ....[1]....
        /*0054*/ 	.word	0x000002a0


	//----- nvinfo : EIATTR_CBANK_PARAM_SIZE
	.align		4
.L_15:
        /*0058*/ 	.byte	0x03, 0x19
        /*005a*/ 	.short	0x0014


	//----- nvinfo : EIATTR_PARAM_CBANK
	.align		4
        /*005c*/ 	.byte	0x04, 0x0a
        /*005e*/ 	.short	(.L_17 - .L_16)
	.align		4
.L_16:
        /*0060*/ 	.word	index@(.nv.constant0._Z62reduce_using_1_interleaved_addressing_with_divergent_branchingPiS_j)
        /*0064*/ 	.short	0x0380
        /*0066*/ 	.short	0x0014


	//----- nvinfo : EIATTR_SW_WAR
	.align		4
.L_17:
        /*0068*/ 	.byte	0x04, 0x36
        /*006a*/ 	.short	(.L_19 - .L_18)
.L_18:
        /*006c*/ 	.word	0x00000008
.L_19:


//--------------------- .nv.callgraph             --------------------------
	.section	.nv.callgraph,"",@"SHT_CUDA_CALLGRAPH"
	.align	4
	.sectionentsize	8
	.align		4
        /*0000*/ 	.word	0x00000000
	.align		4
        /*0004*/ 	.word	0xffffffff
	.align		4
        /*0008*/ 	.word	0x00000000
	.align		4
        /*000c*/ 	.word	0xfffffffe
	.align		4
        /*0010*/ 	.word	0x00000000
	.align		4
        /*0014*/ 	.word	0xfffffffd
	.align		4
        /*0018*/ 	.word	0x00000000
	.align		4
        /*001c*/ 	.word	0xfffffffc


//--------------------- .text._Z62reduce_using_1_interleaved_addressing_with_divergent_branchingPiS_j --------------------------
	.section	.text._Z62reduce_using_1_interleaved_addressing_with_divergent_branchingPiS_j,"ax",@progbits
	.align	128
        .global         _Z62reduce_using_1_interleaved_addressing_with_divergent_branchingPiS_j
        .type           _Z62reduce_using_1_interleaved_addressing_with_divergent_branchingPiS_j,@function
        .size           _Z62reduce_using_1_interleaved_addressing_with_divergent_branchingPiS_j,(.L_x_3 - _Z62reduce_using_1_interleaved_addressing_with_divergent_branchingPiS_j)
        .other          _Z62reduce_using_1_interleaved_addressing_with_divergent_branchingPiS_j,@"STO_CUDA_ENTRY STV_DEFAULT"
_Z62reduce_using_1_interleaved_addressing_with_divergent_branchingPiS_j:
.text._Z62reduce_using_1_interleaved_addressing_with_divergent_branchingPiS_j:
[----:B------:R-:W-:Y:S01]  /*0000*/  LDC R1, c[0x0][0x37c] ;  /* 0x0000df00ff017b82 */ /* 0x000fe20000000800 */
[----:B------:R-:W0:Y:S01]  /*0010*/  S2R R7, SR_TID.X ;  /* 0x0000000000077919 */ /* 0x000e220000002100 */
[----:B------:R-:W0:Y:S01]  /*0020*/  LDCU UR8, c[0x0][0x360] ;  /* 0x00006c00ff0877ac */ /* 0x000e220008000800 */
[----:B------:R-:W-:Y:S01]  /*0030*/  IMAD.MOV.U32 R0, RZ, RZ, RZ ;  /* 0x000000ffff007224 */ /* 0x000fe200078e00ff */
[----:B------:R-:W0:Y:S01]  /*0040*/  S2R R6, SR_CTAID.X ;  /* 0x0000000000067919 */ /* 0x000e220000002500 */
[----:B------:R-:W1:Y:S01]  /*0050*/  LDCU UR4, c[0x0][0x390] ;  /* 0x00007200ff0477ac */ /* 0x000e620008000800 */
[----:B------:R-:W2:Y:S01]  /*0060*/  LDCU.64 UR6, c[0x0][0x358] ;  /* 0x00006b00ff0677ac */ /* 0x000ea20008000a00 */
[----:B0-----:R-:W-:-:S05]  /*0070*/  IMAD R5, R6, UR8, R7 ;  /* 0x0000000806057c24 */ /* 0x001fca000f8e0207 */
[----:B-1----:R-:W-:-:S13]  /*0080*/  ISETP.GE.U32.AND P0, PT, R5, UR4, PT ;  /* 0x0000000405007c0c */ /* 0x002fda000bf06070 */
[----:B------:R-:W0:Y:S02]  /*0090*/  @!P0 LDC.64 R2, c[0x0][0x380] ;  /* 0x0000e000ff028b82 */ /* 0x000e240000000a00 */
[----:B0-----:R-:W-:-:S05]  /*00a0*/  @!P0 IMAD.WIDE.U32 R2, R5, 0x4, R2 ;  /* 0x0000000405028825 */ /* 0x001fca00078e0002 */
[----:B--2---:R-:W2:Y:S01]  /*00b0*/  @!P0 LDG.E R0, desc[UR6][R2.64] ;  /* 0x0000000602008981 */ /* 0x004ea2000c1e1900 */
[----:B------:R-:W0:Y:S01]  /*00c0*/  S2UR UR5, SR_CgaCtaId ;  /* 0x00000000000579c3 */ /* 0x000e220000008800 */
[----:B------:R-:W-:Y:S01]  /*00d0*/  UMOV UR4, 0x400 ;  /* 0x0000040000047882 */ /* 0x000fe20000000000 */
[----:B------:R-:W-:Y:S01]  /*00e0*/  UISETP.GE.U32.AND UP0, UPT, UR8, 0x2, UPT ;  /* 0x000000020800788c */ /* 0x000fe2000bf06070 */
[----:B------:R-:W-:Y:S01]  /*00f0*/  ISETP.NE.AND P0, PT, R7, RZ, PT ;  /* 0x000000ff0700720c */ /* 0x000fe20003f05270 */
[----:B0-----:R-:W-:-:S06]  /*0100*/  ULEA UR4, UR5, UR4, 0x18 ;  /* 0x0000000405047291 */ /* 0x001fcc000f8ec0ff */
[----:B------:R-:W-:-:S05]  /*0110*/  LEA R5, R7, UR4, 0x2 ;  /* 0x0000000407057c11 */ /* 0x000fca000f8e10ff */
[----:B--2---:R0:W-:Y:S01]  /*0120*/  STS [R5], R0 ;  /* 0x0000000005007388 */ /* 0x0041e20000000800 */
[----:B------:R-:W-:Y:S06]  /*0130*/  BAR.SYNC.DEFER_BLOCKING 0x0 ;  /* 0x0000000000007b1d */ /* 0x000fec0000010000 */
[----:B------:R-:W-:Y:S05]  /*0140*/  BRA.U !UP0, `(.L_x_0) ;  /* 0x0000000108347547 */ /* 0x000fea000b800000 */
[----:B0-----:R-:W-:-:S07]  /*0150*/  HFMA2 R0, -RZ, RZ, 0, 5.9604644775390625e-08 ;  /* 0x00000001ff007431 */ /* 0x001fce00000001ff */
.L_x_1:
[----:B------:R-:W-:-:S05]  /*0160*/  IMAD.SHL.U32 R8, R0, 0x2, RZ ;  /* 0x0000000200087824 */ /* 0x000fca00078e00ff */
[----:B------:R-:W-:-:S04]  /*0170*/  IADD3 R2, PT, PT, R8, -0x1, RZ ;  /* 0xffffffff08027810 */ /* 0x000fc80007ffe0ff */
[----:B------:R-:W-:-:S13]  /*0180*/  LOP3.LUT P1, RZ, R2, R7, RZ, 0xc0, !PT ;  /* 0x0000000702ff7212 */ /* 0x000fda000782c0ff */
[----:B------:R-:W-:Y:S01]  /*0190*/  @!P1 IMAD R2, R0, 0x4, R5 ;  /* 0x0000000400029824 */ /* 0x000fe200078e0205 */
[----:B------:R-:W-:Y:S01]  /*01a0*/  @!P1 LDS R3, [R5] ;  /* 0x0000000005039984 */ /* 0x000fe20000000800 */
[----:B------:R-:W-:-:S04]  /*01b0*/  IMAD.MOV.U32 R0, RZ, RZ, R8 ;  /* 0x000000ffff007224 */ /* 0x000fc800078e0008 */
[----:B------:R-:W0:Y:S02]  /*01c0*/  @!P1 LDS R2, [R2] ;  /* 0x0000000002029984 */ /* 0x000e240000000800 */
[----:B0-----:R-:W-:-:S05]  /*01d0*/  @!P1 IADD3 R4, PT, PT, R2, R3, RZ ;  /* 0x0000000302049210 */ /* 0x001fca0007ffe0ff */
[----:B------:R1:W-:Y:S01]  /*01e0*/  @!P1 STS [R5], R4 ;  /* 0x0000000405009388 */ /* 0x0003e20000000800 */
[----:B------:R-:W-:Y:S01]  /*01f0*/  BAR.SYNC.DEFER_BLOCKING 0x0 ;  /* 0x0000000000007b1d */ /* 0x000fe20000010000 */
[----:B------:R-:W-:-:S13]  /*0200*/  ISETP.GE.U32.AND P1, PT, R8, UR8, PT ;  /* 0x0000000808007c0c */ /* 0x000fda000bf26070 */
[----:B-1----:R-:W-:Y:S05]  /*0210*/  @!P1 BRA `(.L_x_1) ;  /* 0xfffffffc00d09947 */ /* 0x002fea000383ffff */
.L_x_0:
[----:B------:R-:W-:Y:S05]  /*0220*/  @P0 EXIT ;  /* 0x000000000000094d */ /* 0x000fea0003800000 */
[----:B------:R-:W1:Y:S01]  /*0230*/  S2UR UR5, SR_CgaCtaId ;  /* 0x00000000000579c3 */ /* 0x000e620000008800 */
[----:B------:R-:W-:-:S07]  /*0240*/  UMOV UR4, 0x400 ;  /* 0x0000040000047882 */ /* 0x000fce0000000000 */
[----:B------:R-:W2:Y:S01]  /*0250*/  LDC.64 R2, c[0x0][0x388] ;  /* 0x0000e200ff027b82 */ /* 0x000ea20000000a00 */
[----:B-1----:R-:W-:Y:S01]  /*0260*/  ULEA UR4, UR5, UR4, 0x18 ;  /* 0x0000000405047291 */ /* 0x002fe2000f8ec0ff */
[----:B--2---:R-:W-:-:S08]  /*0270*/  IMAD.WIDE.U32 R2, R6, 0x4, R2 ;  /* 0x0000000406027825 */ /* 0x004fd000078e0002 */
[----:B0-----:R-:W0:Y:S04]  /*0280*/  LDS R5, [UR4] ;  /* 0x00000004ff057984 */ /* 0x001e280008000800 */
[----:B0-----:R-:W-:Y:S01]  /*0290*/  STG.E desc[UR6][R2.64], R5 ;  /* 0x0000000502007986 */ /* 0x001fe2000c101906 */
[----:B------:R-:W-:Y:S05]  /*02a0*/  EXIT ;  /* 0x000000000000794d */ /* 0x000fea0003800000 */
.L_x_2:
[----:B------:R-:W-:-:S00]  /*02b0*/  BRA `(.L_x_2) ;  /* 0xfffffffc00fc7947 */ /* 0x000fc0000383ffff */
[----:B------:R-:W-:-:S00]  /*02c0*/  NOP ;  /* 0x0000000000007918 */ /* 0x000fc00000000000 */
        /* <DEDUP_REMOVED lines=11> */
.L_x_3:


//--------------------- .nv.shared._Z62reduce_using_1_interleaved_addressing_with_divergent_branchingPiS_j --------------------------
	.section	.nv.shared._Z62reduce_using_1_interleaved_addressing_with_divergent_branchingPiS_j,"aw",@nobits
	.sectionflags	@""
	.align	16
	.zero		1024


//--------------------- .nv.shared.reserved.0     --------------------------
	.section	.nv.shared.reserved.0,"aw",@nobits
	.weak		__nv_reservedSMEM_offset_0_alias
	.size		__nv_reservedSMEM_offset_0_alias, 0, 64
	.other		__nv_reservedSMEM_offset_0_alias,@"STO_CUDA_RESERVED_SHARED STV_DEFAULT"
__nv_reservedSMEM_offset_0_alias:
	.zero		0
	.zero		64


//--------------------- .nv.constant0._Z62reduce_using_1_interleaved_addressing_with_divergent_branchingPiS_j --------------------------
	.section	.nv.constant0._Z62reduce_using_1_interleaved_addressing_with_divergent_branchingPiS_j,"a",@progbits
	.sectionflags	@""
	.align	4
.nv.constant0._Z62reduce_using_1_interleaved_addressing_with_divergent_branchingPiS_j:
	.zero		916


//--------------------- SYMBOLS --------------------------

	.type		.nv.reservedSmem.offset0,@object
	.size		.nv.reservedSmem.offset0,0x4
	.type		.nv.reservedSmem.cap,@object
	.size		.nv.reservedSmem.cap,0x4
